//
// Generated by NVIDIA NVVM Compiler
//
// Compiler Build ID: CL-36424714
// Cuda compilation tools, release 13.0, V13.0.88
// Based on NVVM 20.0.0
//

.version 9.0
.target sm_100
.address_size 64

	// .globl	_Z10MatrixMultiiiPfS_S_

.visible .entry _Z10MatrixMultiiiPfS_S_(
	.param .u32 _Z10MatrixMultiiiPfS_S__param_0,
	.param .u32 _Z10MatrixMultiiiPfS_S__param_1,
	.param .u32 _Z10MatrixMultiiiPfS_S__param_2,
	.param .u64 .ptr .align 1 _Z10MatrixMultiiiPfS_S__param_3,
	.param .u64 .ptr .align 1 _Z10MatrixMultiiiPfS_S__param_4,
	.param .u64 .ptr .align 1 _Z10MatrixMultiiiPfS_S__param_5
)
{
	.reg .pred 	%p<13>;
	.reg .b32 	%r<41>;
	.reg .b32 	%f<68>;
	.reg .b64 	%rd<53>;

	ld.param.u32 	%r20, [_Z10MatrixMultiiiPfS_S__param_0];
	ld.param.u32 	%r18, [_Z10MatrixMultiiiPfS_S__param_1];
	ld.param.u32 	%r19, [_Z10MatrixMultiiiPfS_S__param_2];
	ld.param.u64 	%rd7, [_Z10MatrixMultiiiPfS_S__param_3];
	ld.param.u64 	%rd8, [_Z10MatrixMultiiiPfS_S__param_4];
	ld.param.u64 	%rd6, [_Z10MatrixMultiiiPfS_S__param_5];
	cvta.to.global.u64 	%rd1, %rd8;
	cvta.to.global.u64 	%rd2, %rd7;
	mov.u32 	%r21, %tid.y;
	mov.u32 	%r22, %ctaid.y;
	mov.u32 	%r23, %ntid.y;
	mad.lo.s32 	%r1, %r22, %r23, %r21;
	mov.u32 	%r24, %tid.x;
	mov.u32 	%r25, %ctaid.x;
	mov.u32 	%r26, %ntid.x;
	mad.lo.s32 	%r2, %r25, %r26, %r24;
	setp.ge.s32 	%p1, %r1, %r20;
	setp.ge.s32 	%p2, %r2, %r19;
	or.pred  	%p3, %p1, %p2;
	@%p3 bra 	$L__BB0_14;
	setp.lt.s32 	%p4, %r18, 1;
	mov.f32 	%f67, 0f00000000;
	@%p4 bra 	$L__BB0_13;
	mul.lo.s32 	%r3, %r18, %r1;
	and.b32  	%r4, %r18, 7;
	setp.lt.u32 	%p5, %r18, 8;
	mov.f32 	%f67, 0f00000000;
	mov.b32 	%r39, 0;
	@%p5 bra 	$L__BB0_5;
	and.b32  	%r39, %r18, 2147483640;
	neg.s32 	%r37, %r39;
	shl.b32 	%r7, %r19, 3;
	mul.wide.u32 	%rd9, %r3, 4;
	add.s64 	%rd10, %rd9, %rd2;
	add.s64 	%rd52, %rd10, 16;
	mov.f32 	%f67, 0f00000000;
	mul.wide.s32 	%rd13, %r19, 4;
	mov.u32 	%r36, %r2;
$L__BB0_4:
	.pragma "nounroll";
	ld.global.f32 	%f17, [%rd52+-16];
	mul.wide.s32 	%rd11, %r36, 4;
	add.s64 	%rd12, %rd1, %rd11;
	ld.global.f32 	%f18, [%rd12];
	fma.rn.f32 	%f19, %f17, %f18, %f67;
	ld.global.f32 	%f20, [%rd52+-12];
	add.s64 	%rd14, %rd12, %rd13;
	ld.global.f32 	%f21, [%rd14];
	fma.rn.f32 	%f22, %f20, %f21, %f19;
	ld.global.f32 	%f23, [%rd52+-8];
	add.s64 	%rd15, %rd14, %rd13;
	ld.global.f32 	%f24, [%rd15];
	fma.rn.f32 	%f25, %f23, %f24, %f22;
	ld.global.f32 	%f26, [%rd52+-4];
	add.s64 	%rd16, %rd15, %rd13;
	ld.global.f32 	%f27, [%rd16];
	fma.rn.f32 	%f28, %f26, %f27, %f25;
	ld.global.f32 	%f29, [%rd52];
	add.s64 	%rd17, %rd16, %rd13;
	ld.global.f32 	%f30, [%rd17];
	fma.rn.f32 	%f31, %f29, %f30, %f28;
	ld.global.f32 	%f32, [%rd52+4];
	add.s64 	%rd18, %rd17, %rd13;
	ld.global.f32 	%f33, [%rd18];
	fma.rn.f32 	%f34, %f32, %f33, %f31;
	ld.global.f32 	%f35, [%rd52+8];
	add.s64 	%rd19, %rd18, %rd13;
	ld.global.f32 	%f36, [%rd19];
	fma.rn.f32 	%f37, %f35, %f36, %f34;
	ld.global.f32 	%f38, [%rd52+12];
	add.s64 	%rd20, %rd19, %rd13;
	ld.global.f32 	%f39, [%rd20];
	fma.rn.f32 	%f67, %f38, %f39, %f37;
	add.s32 	%r37, %r37, 8;
	add.s32 	%r36, %r36, %r7;
	add.s64 	%rd52, %rd52, 32;
	setp.ne.s32 	%p6, %r37, 0;
	@%p6 bra 	$L__BB0_4;
$L__BB0_5:
	setp.eq.s32 	%p7, %r4, 0;
	@%p7 bra 	$L__BB0_13;
	and.b32  	%r13, %r18, 3;
	setp.lt.u32 	%p8, %r4, 4;
	@%p8 bra 	$L__BB0_8;
	add.s32 	%r28, %r39, %r3;
	mul.wide.u32 	%rd21, %r28, 4;
	add.s64 	%rd22, %rd2, %rd21;
	ld.global.f32 	%f41, [%rd22];
	mad.lo.s32 	%r29, %r39, %r19, %r2;
	mul.wide.s32 	%rd23, %r29, 4;
	add.s64 	%rd24, %rd1, %rd23;
	ld.global.f32 	%f42, [%rd24];
	fma.rn.f32 	%f43, %f41, %f42, %f67;
	cvt.u64.u32 	%rd25, %r3;
	cvt.u64.u32 	%rd26, %r39;
	add.s64 	%rd27, %rd26, %rd25;
	shl.b64 	%rd28, %rd27, 2;
	add.s64 	%rd29, %rd2, %rd28;
	ld.global.f32 	%f44, [%rd29+4];
	mul.wide.s32 	%rd30, %r19, 4;
	add.s64 	%rd31, %rd24, %rd30;
	ld.global.f32 	%f45, [%rd31];
	fma.rn.f32 	%f46, %f44, %f45, %f43;
	ld.global.f32 	%f47, [%rd29+8];
	add.s64 	%rd32, %rd31, %rd30;
	ld.global.f32 	%f48, [%rd32];
	fma.rn.f32 	%f49, %f47, %f48, %f46;
	ld.global.f32 	%f50, [%rd29+12];
	add.s64 	%rd33, %rd32, %rd30;
	ld.global.f32 	%f51, [%rd33];
	fma.rn.f32 	%f67, %f50, %f51, %f49;
	add.s32 	%r39, %r39, 4;
$L__BB0_8:
	setp.eq.s32 	%p9, %r13, 0;
	@%p9 bra 	$L__BB0_13;
	setp.eq.s32 	%p10, %r13, 1;
	@%p10 bra 	$L__BB0_11;
	add.s32 	%r30, %r39, %r3;
	mul.wide.u32 	%rd34, %r30, 4;
	add.s64 	%rd35, %rd2, %rd34;
	ld.global.f32 	%f53, [%rd35];
	mad.lo.s32 	%r31, %r39, %r19, %r2;
	mul.wide.s32 	%rd36, %r31, 4;
	add.s64 	%rd37, %rd1, %rd36;
	ld.global.f32 	%f54, [%rd37];
	fma.rn.f32 	%f55, %f53, %f54, %f67;
	cvt.u64.u32 	%rd38, %r3;
	cvt.u64.u32 	%rd39, %r39;
	add.s64 	%rd40, %rd39, %rd38;
	shl.b64 	%rd41, %rd40, 2;
	add.s64 	%rd42, %rd2, %rd41;
	ld.global.f32 	%f56, [%rd42+4];
	mul.wide.s32 	%rd43, %r19, 4;
	add.s64 	%rd44, %rd37, %rd43;
	ld.global.f32 	%f57, [%rd44];
	fma.rn.f32 	%f67, %f56, %f57, %f55;
	add.s32 	%r39, %r39, 2;
$L__BB0_11:
	and.b32  	%r32, %r18, 1;
	setp.eq.b32 	%p11, %r32, 1;
	not.pred 	%p12, %p11;
	@%p12 bra 	$L__BB0_13;
	add.s32 	%r33, %r39, %r3;
	mul.wide.u32 	%rd45, %r33, 4;
	add.s64 	%rd46, %rd2, %rd45;
	ld.global.f32 	%f58, [%rd46];
	mad.lo.s32 	%r34, %r39, %r19, %r2;
	mul.wide.s32 	%rd47, %r34, 4;
	add.s64 	%rd48, %rd1, %rd47;
	ld.global.f32 	%f59, [%rd48];
	fma.rn.f32 	%f67, %f58, %f59, %f67;
$L__BB0_13:
	mad.lo.s32 	%r35, %r19, %r1, %r2;
	cvta.to.global.u64 	%rd49, %rd6;
	mul.wide.s32 	%rd50, %r35, 4;
	add.s64 	%rd51, %rd49, %rd50;
	st.global.f32 	[%rd51], %f67;
$L__BB0_14:
	ret;

}


// ===== COMPILED SASS (sm_100) =====

	.target	sm_100

	.elftype	@"ET_EXEC"


//--------------------- .note.nv.tkinfo           --------------------------
	.section	.note.nv.tkinfo,"",@"SHT_NOTE"
	.sectionflags	@"SHF_NOTE_NV_TKINFO"
	.tkinfo
        /*0018*/ 	.word	0x00000002
        /*0030*/ 	.string	""
        /*0030*/ 	.string	"ptxas"
        /*0030*/ 	.string	"Cuda compilation tools, release 13.0, V13.0.88"
        /*0030*/ 	.string	"Build cuda_13.0.r13.0/compiler.36424714_0"
        /*0030*/ 	.string	"-arch sm_100 -m 64 "



//--------------------- .note.nv.cuinfo           --------------------------
	.section	.note.nv.cuinfo,"",@"SHT_NOTE"
	.sectionflags	@"SHF_NOTE_NV_CUINFO"
        /*0018*/ 	.short	0x0002
        /*001a*/ 	.short	0x0064
        /*001c*/ 	.short	0x0082
	.zero		2


//--------------------- .nv.info                  --------------------------
	.section	.nv.info,"",@"SHT_CUDA_INFO"
	.align	4


	//----- nvinfo : EIATTR_REGCOUNT
	.align		4
        /*0000*/ 	.byte	0x04, 0x2f
        /*0002*/ 	.short	(.L_1 - .L_0)
	.align		4
.L_0:
        /*0004*/ 	.word	index@(_Z10MatrixMultiiiPfS_S_)
        /*0008*/ 	.word	0x00000020


	//----- nvinfo : EIATTR_FRAME_SIZE
	.align		4
.L_1:
        /*000c*/ 	.byte	0x04, 0x11
        /*000e*/ 	.short	(.L_3 - .L_2)
	.align		4
.L_2:
        /*0010*/ 	.word	index@(_Z10MatrixMultiiiPfS_S_)
        /*0014*/ 	.word	0x00000000


	//----- nvinfo : EIATTR_MIN_STACK_SIZE
	.align		4
.L_3:
        /*0018*/ 	.byte	0x04, 0x12
        /*001a*/ 	.short	(.L_5 - .L_4)
	.align		4
.L_4:
        /*001c*/ 	.word	index@(_Z10MatrixMultiiiPfS_S_)
        /*0020*/ 	.word	0x00000000
.L_5:


//--------------------- .nv.compat                --------------------------
	.section	.nv.compat,"",@"SHT_CUDA_COMPAT_INFO"
	.align	4
        /*0000*/ 	.byte	0x02, 0x09, 0x00, 0x00, 0x02, 0x02, 0x01, 0x00, 0x02, 0x05, 0x05, 0x00, 0x03, 0x07, 0x01, 0x01
        /*0010*/ 	.byte	0x02, 0x03, 0x00, 0x00, 0x02, 0x06, 0x01, 0x00, 0x04, 0x0b, 0x08, 0x00, 0x09, 0x00, 0x00, 0x00
        /*0020*/ 	.byte	0x00, 0x00, 0x00, 0x00


//--------------------- .nv.info._Z10MatrixMultiiiPfS_S_ --------------------------
	.section	.nv.info._Z10MatrixMultiiiPfS_S_,"",@"SHT_CUDA_INFO"
	.sectionflags	@""
	.align	4


	//----- nvinfo : EIATTR_CUDA_API_VERSION
	.align		4
        /*0000*/ 	.byte	0x04, 0x37
        /*0002*/ 	.short	(.L_7 - .L_6)
.L_6:
        /*0004*/ 	.word	0x00000082


	//----- nvinfo : EIATTR_KPARAM_INFO
	.align		4
.L_7:
        /*0008*/ 	.byte	0x04, 0x17
        /*000a*/ 	.short	(.L_9 - .L_8)
.L_8:
        /*000c*/ 	.word	0x00000000
        /*0010*/ 	.short	0x0005
        /*0012*/ 	.short	0x0020
        /*0014*/ 	.byte	0x00, 0xf5, 0x21, 0x00


	//----- nvinfo : EIATTR_KPARAM_INFO
	.align		4
.L_9:
        /*0018*/ 	.byte	0x04, 0x17
        /*001a*/ 	.short	(.L_11 - .L_10)
.L_10:
        /*001c*/ 	.word	0x00000000
        /*0020*/ 	.short	0x0004
        /*0022*/ 	.short	0x0018
        /*0024*/ 	.byte	0x00, 0xf5, 0x21, 0x00


	//----- nvinfo : EIATTR_KPARAM_INFO
	.align		4
.L_11:
        /*0028*/ 	.byte	0x04, 0x17
        /*002a*/ 	.short	(.L_13 - .L_12)
.L_12:
        /*002c*/ 	.word	0x00000000
        /*0030*/ 	.short	0x0003
        /*0032*/ 	.short	0x0010
        /*0034*/ 	.byte	0x00, 0xf5, 0x21, 0x00


	//----- nvinfo : EIATTR_KPARAM_INFO
	.align		4
.L_13:
        /*0038*/ 	.byte	0x04, 0x17
        /*003a*/ 	.short	(.L_15 - .L_14)
.L_14:
        /*003c*/ 	.word	0x00000000
        /*0040*/ 	.short	0x0002
        /*0042*/ 	.short	0x0008
        /*0044*/ 	.byte	0x00, 0xf0, 0x11, 0x00


	//----- nvinfo : EIATTR_KPARAM_INFO
	.align		4
.L_15:
        /*0048*/ 	.byte	0x04, 0x17
        /*004a*/ 	.short	(.L_17 - .L_16)
.L_16:
        /*004c*/ 	.word	0x00000000
        /*0050*/ 	.short	0x0001
        /*0052*/ 	.short	0x0004
        /*0054*/ 	.byte	0x00, 0xf0, 0x11, 0x00


	//----- nvinfo : EIATTR_KPARAM_INFO
	.align		4
.L_17:
        /*0058*/ 	.byte	0x04, 0x17
        /*005a*/ 	.short	(.L_19 - .L_18)
.L_18:
        /*005c*/ 	.word	0x00000000
        /*0060*/ 	.short	0x0000
        /*0062*/ 	.short	0x0000
        /*0064*/ 	.byte	0x00, 0xf0, 0x11, 0x00


	//----- nvinfo : EIATTR_SPARSE_MMA_MASK
	.align		4
.L_19:
        /*0068*/ 	.byte	0x03, 0x50
        /*006a*/ 	.short	0x0000


	//----- nvinfo : EIATTR_MAXREG_COUNT
	.align		4
        /*006c*/ 	.byte	0x03, 0x1b
        /*006e*/ 	.short	0x00ff


	//----- nvinfo : EIATTR_MERCURY_ISA_VERSION
	.align		4
        /*0070*/ 	.byte	0x03, 0x5f
        /*0072*/ 	.short	0x0101


	//----- nvinfo : EIATTR_VRC_CTA_INIT_COUNT
	.align		4
        /*0074*/ 	.byte	0x02, 0x4a
	.zero		1
	.zero		1


	//----- nvinfo : EIATTR_EXIT_INSTR_OFFSETS
	.align		4
        /*0078*/ 	.byte	0x04, 0x1c
        /*007a*/ 	.short	(.L_21 - .L_20)


	//   ....[0]....
.L_20:
        /*007c*/ 	.word	0x000000d0


	//   ....[1]....
        /*0080*/ 	.word	0x000008f0


	//----- nvinfo : EIATTR_CBANK_PARAM_SIZE
	.align		4
.L_21:
        /*0084*/ 	.byte	0x03, 0x19
        /*0086*/ 	.short	0x0028


	//----- nvinfo : EIATTR_PARAM_CBANK
	.align		4
        /*0088*/ 	.byte	0x04, 0x0a
        /*008a*/ 	.short	(.L_23 - .L_22)
	.align		4
.L_22:
        /*008c*/ 	.word	index@(.nv.constant0._Z10MatrixMultiiiPfS_S_)
        /*0090*/ 	.short	0x0380
        /*0092*/ 	.short	0x0028


	//----- nvinfo : EIATTR_SW_WAR
	.align		4
.L_23:
        /*0094*/ 	.byte	0x04, 0x36
        /*0096*/ 	.short	(.L_25 - .L_24)
.L_24:
        /*0098*/ 	.word	0x00000008
.L_25:


//--------------------- .nv.callgraph             --------------------------
	.section	.nv.callgraph,"",@"SHT_CUDA_CALLGRAPH"
	.align	4
	.sectionentsize	8
	.align		4
        /*0000*/ 	.word	0x00000000
	.align		4
        /*0004*/ 	.word	0xffffffff
	.align		4
        /*0008*/ 	.word	0x00000000
	.align		4
        /*000c*/ 	.word	0xfffffffe
	.align		4
        /*0010*/ 	.word	0x00000000
	.align		4
        /*0014*/ 	.word	0xfffffffd
	.align		4
        /*0018*/ 	.word	0x00000000
	.align		4
        /*001c*/ 	.word	0xfffffffc


//--------------------- .text._Z10MatrixMultiiiPfS_S_ --------------------------
	.section	.text._Z10MatrixMultiiiPfS_S_,"ax",@progbits
	.align	128
        .global         _Z10MatrixMultiiiPfS_S_
        .type           _Z10MatrixMultiiiPfS_S_,@function
        .size           _Z10MatrixMultiiiPfS_S_,(.L_x_5 - _Z10MatrixMultiiiPfS_S_)
        .other          _Z10MatrixMultiiiPfS_S_,@"STO_CUDA_ENTRY STV_DEFAULT"
_Z10MatrixMultiiiPfS_S_:
.text._Z10MatrixMultiiiPfS_S_:
[----:B------:R-:W-:Y:S01]  /*0000*/  LDC R1, c[0x0][0x37c] ;  /* 0x0000df00ff017b82 */ /* 0x000fe20000000800 */
[----:B------:R-:W0:Y:S07]  /*0010*/  S2R R0, SR_TID.X ;  /* 0x0000000000007919 */ /* 0x000e2e0000002100 */
[----:B------:R-:W1:Y:S01]  /*0020*/  LDC R3, c[0x0][0x364] ;  /* 0x0000d900ff037b82 */ /* 0x000e620000000800 */
[----:B------:R-:W2:Y:S01]  /*0030*/  LDCU UR6, c[0x0][0x380] ;  /* 0x00007000ff0677ac */ /* 0x000ea20008000800 */
[----:B------:R-:W1:Y:S06]  /*0040*/  S2R R16, SR_TID.Y ;  /* 0x0000000000107919 */ /* 0x000e6c0000002200 */
[----:B------:R-:W0:Y:S08]  /*0050*/  S2UR UR5, SR_CTAID.X ;  /* 0x00000000000579c3 */ /* 0x000e300000002500 */
[----:B------:R-:W0:Y:S08]  /*0060*/  LDC R5, c[0x0][0x360] ;  /* 0x0000d800ff057b82 */ /* 0x000e300000000800 */
[----:B------:R-:W1:Y:S08]  /*0070*/  S2UR UR4, SR_CTAID.Y ;  /* 0x00000000000479c3 */ /* 0x000e700000002600 */
[----:B------:R-:W3:Y:S01]  /*0080*/  LDC R17, c[0x0][0x388] ;  /* 0x0000e200ff117b82 */ /* 0x000ee20000000800 */
[----:B0-----:R-:W-:-:S02]  /*0090*/  IMAD R0, R5, UR5, R0 ;  /* 0x0000000505007c24 */ /* 0x001fc4000f8e0200 */
[----:B-1----:R-:W-:-:S03]  /*00a0*/  IMAD R16, R3, UR4, R16 ;  /* 0x0000000403107c24 */ /* 0x002fc6000f8e0210 */
[----:B---3--:R-:W-:-:S04]  /*00b0*/  ISETP.GE.AND P0, PT, R0, R17, PT ;  /* 0x000000110000720c */ /* 0x008fc80003f06270 */
[----:B--2---:R-:W-:-:S13]  /*00c0*/  ISETP.GE.OR P0, PT, R16, UR6, P0 ;  /* 0x0000000610007c0c */ /* 0x004fda0008706670 */
[----:B------:R-:W-:Y:S05]  /*00d0*/  @P0 EXIT ;  /* 0x000000000000094d */ /* 0x000fea0003800000 */
[----:B------:R-:W0:Y:S01]  /*00e0*/  LDC R19, c[0x0][0x384] ;  /* 0x0000e100ff137b82 */ /* 0x000e220000000800 */
[----:B------:R-:W1:Y:S01]  /*00f0*/  LDCU.64 UR4, c[0x0][0x358] ;  /* 0x00006b00ff0477ac */ /* 0x000e620008000a00 */
[----:B------:R-:W-:Y:S01]  /*0100*/  HFMA2 R24, -RZ, RZ, 0, 0 ;  /* 0x00000000ff187431 */ /* 0x000fe200000001ff */
[----:B0-----:R-:W-:-:S13]  /*0110*/  ISETP.GE.AND P0, PT, R19, 0x1, PT ;  /* 0x000000011300780c */ /* 0x001fda0003f06270 */
[----:B-1----:R-:W-:Y:S05]  /*0120*/  @!P0 BRA `(.L_x_0) ;  /* 0x0000000400e08947 */ /* 0x002fea0003800000 */
[C---:B------:R-:W-:Y:S01]  /*0130*/  ISETP.GE.U32.AND P1, PT, R19.reuse, 0x8, PT ;  /* 0x000000081300780c */ /* 0x040fe20003f26070 */
[----:B------:R-:W-:Y:S01]  /*0140*/  IMAD R20, R16, R19, RZ ;  /* 0x0000001310147224 */ /* 0x000fe200078e02ff */
[----:B------:R-:W-:Y:S02]  /*0150*/  LOP3.LUT R27, R19, 0x7, RZ, 0xc0, !PT ;  /* 0x00000007131b7812 */ /* 0x000fe400078ec0ff */
[----:B------:R-:W-:Y:S02]  /*0160*/  MOV R24, RZ ;  /* 0x000000ff00187202 */ /* 0x000fe40000000f00 */
[----:B------:R-:W-:Y:S02]  /*0170*/  ISETP.NE.AND P0, PT, R27, RZ, PT ;  /* 0x000000ff1b00720c */ /* 0x000fe40003f05270 */
[----:B------:R-:W-:-:S05]  /*0180*/  MOV R21, RZ ;  /* 0x000000ff00157202 */ /* 0x000fca0000000f00 */
[----:B------:R-:W-:Y:S06]  /*0190*/  @!P1 BRA `(.L_x_1) ;  /* 0x0000000000c49947 */ /* 0x000fec0003800000 */
[----:B------:R-:W0:Y:S01]  /*01a0*/  LDC.64 R2, c[0x0][0x390] ;  /* 0x0000e400ff027b82 */ /* 0x000e220000000a00 */
[----:B------:R-:W-:Y:S02]  /*01b0*/  LOP3.LUT R21, R19, 0x7ffffff8, RZ, 0xc0, !PT ;  /* 0x7ffffff813157812 */ /* 0x000fe400078ec0ff */
[----:B------:R-:W-:Y:S02]  /*01c0*/  MOV R24, RZ ;  /* 0x000000ff00187202 */ /* 0x000fe40000000f00 */
[----:B------:R-:W-:Y:S02]  /*01d0*/  MOV R18, R0 ;  /* 0x0000000000127202 */ /* 0x000fe40000000f00 */
[----:B------:R-:W-:Y:S01]  /*01e0*/  IADD3 R22, PT, PT, -R21, RZ, RZ ;  /* 0x000000ff15167210 */ /* 0x000fe20007ffe1ff */
[----:B0-----:R-:W-:-:S03]  /*01f0*/  IMAD.WIDE.U32 R2, R20, 0x4, R2 ;  /* 0x0000000414027825 */ /* 0x001fc600078e0002 */
[----:B------:R-:W-:-:S04]  /*0200*/  IADD3 R4, P1, PT, R2, 0x10, RZ ;  /* 0x0000001002047810 */ /* 0x000fc80007f3e0ff */
[----:B------:R-:W-:-:S09]  /*0210*/  IADD3.X R5, PT, PT, RZ, R3, RZ, P1, !PT ;  /* 0x00000003ff057210 */ /* 0x000fd20000ffe4ff */
.L_x_2:
[----:B------:R-:W0:Y:S01]  /*0220*/  LDC.64 R14, c[0x0][0x398] ;  /* 0x0000e600ff0e7b82 */ /* 0x000e220000000a00 */
[----:B------:R-:W-:Y:S02]  /*0230*/  MOV R2, R4 ;  /* 0x0000000400027202 */ /* 0x000fe40000000f00 */
[----:B------:R-:W-:-:S05]  /*0240*/  MOV R3, R5 ;  /* 0x0000000500037202 */ /* 0x000fca0000000f00 */
[----:B------:R-:W2:Y:S04]  /*0250*/  LDG.E R25, desc[UR4][R2.64+-0x10] ;  /* 0xfffff00402197981 */ /* 0x000ea8000c1e1900 */
[----:B------:R-:W3:Y:S04]  /*0260*/  LDG.E R23, desc[UR4][R2.64+-0xc] ;  /* 0xfffff40402177981 */ /* 0x000ee8000c1e1900 */
[----:B------:R-:W4:Y:S04]  /*0270*/  LDG.E R29, desc[UR4][R2.64+-0x8] ;  /* 0xfffff804021d7981 */ /* 0x000f28000c1e1900 */
[----:B------:R-:W5:Y:S01]  /*0280*/  LDG.E R28, desc[UR4][R2.64+-0x4] ;  /* 0xfffffc04021c7981 */ /* 0x000f62000c1e1900 */
[----:B0-----:R-:W-:-:S05]  /*0290*/  IMAD.WIDE R14, R18, 0x4, R14 ;  /* 0x00000004120e7825 */ /* 0x001fca00078e020e */
[----:B------:R0:W2:Y:S01]  /*02a0*/  LDG.E R26, desc[UR4][R14.64] ;  /* 0x000000040e1a7981 */ /* 0x0000a2000c1e1900 */
[----:B------:R-:W-:-:S04]  /*02b0*/  IMAD.WIDE R12, R17, 0x4, R14 ;  /* 0x00000004110c7825 */ /* 0x000fc800078e020e */
[C---:B------:R-:W-:Y:S02]  /*02c0*/  IMAD.WIDE R4, R17.reuse, 0x4, R12 ;  /* 0x0000000411047825 */ /* 0x040fe400078e020c */
[----:B------:R-:W3:Y:S02]  /*02d0*/  LDG.E R12, desc[UR4][R12.64] ;  /* 0x000000040c0c7981 */ /* 0x000ee4000c1e1900 */
[C---:B------:R-:W-:Y:S02]  /*02e0*/  IMAD.WIDE R8, R17.reuse, 0x4, R4 ;  /* 0x0000000411087825 */ /* 0x040fe400078e0204 */
[----:B------:R-:W4:Y:S02]  /*02f0*/  LDG.E R4, desc[UR4][R4.64] ;  /* 0x0000000404047981 */ /* 0x000f24000c1e1900 */
[C---:B------:R-:W-:Y:S02]  /*0300*/  IMAD.WIDE R6, R17.reuse, 0x4, R8 ;  /* 0x0000000411067825 */ /* 0x040fe400078e0208 */
[----:B------:R-:W5:Y:S02]  /*0310*/  LDG.E R8, desc[UR4][R8.64] ;  /* 0x0000000408087981 */ /* 0x000f64000c1e1900 */
[----:B------:R-:W-:-:S02]  /*0320*/  IMAD.WIDE R10, R17, 0x4, R6 ;  /* 0x00000004110a7825 */ /* 0x000fc400078e0206 */
[----:B------:R-:W5:Y:S04]  /*0330*/  LDG.E R5, desc[UR4][R2.64] ;  /* 0x0000000402057981 */ /* 0x000f68000c1e1900 */
[----:B------:R-:W5:Y:S01]  /*0340*/  LDG.E R6, desc[UR4][R6.64] ;  /* 0x0000000406067981 */ /* 0x000f62000c1e1900 */
[----:B0-----:R-:W-:-:S03]  /*0350*/  IMAD.WIDE R14, R17, 0x4, R10 ;  /* 0x00000004110e7825 */ /* 0x001fc600078e020a */
[----:B------:R-:W5:Y:S04]  /*0360*/  LDG.E R10, desc[UR4][R10.64] ;  /* 0x000000040a0a7981 */ /* 0x000f68000c1e1900 */
[----:B------:R-:W5:Y:S04]  /*0370*/  LDG.E R13, desc[UR4][R14.64] ;  /* 0x000000040e0d7981 */ /* 0x000f68000c1e1900 */
[----:B------:R-:W5:Y:S04]  /*0380*/  LDG.E R7, desc[UR4][R2.64+0x4] ;  /* 0x0000040402077981 */ /* 0x000f68000c1e1900 */
[----:B------:R-:W5:Y:S01]  /*0390*/  LDG.E R9, desc[UR4][R2.64+0xc] ;  /* 0x00000c0402097981 */ /* 0x000f62000c1e1900 */
[----:B--2---:R-:W-:Y:S01]  /*03a0*/  FFMA R26, R25, R26, R24 ;  /* 0x0000001a191a7223 */ /* 0x004fe20000000018 */
[----:B------:R-:W-:-:S02]  /*03b0*/  IMAD.WIDE R24, R17, 0x4, R14 ;  /* 0x0000000411187825 */ /* 0x000fc400078e020e */
[----:B------:R-:W2:Y:S04]  /*03c0*/  LDG.E R14, desc[UR4][R2.64+0x8] ;  /* 0x00000804020e7981 */ /* 0x000ea8000c1e1900 */
[----:B------:R-:W2:Y:S01]  /*03d0*/  LDG.E R24, desc[UR4][R24.64] ;  /* 0x0000000418187981 */ /* 0x000ea2000c1e1900 */
[----:B---3--:R-:W-:Y:S01]  /*03e0*/  FFMA R12, R23, R12, R26 ;  /* 0x0000000c170c7223 */ /* 0x008fe2000000001a */
[----:B------:R-:W-:-:S03]  /*03f0*/  IADD3 R22, PT, PT, R22, 0x8, RZ ;  /* 0x0000000816167810 */ /* 0x000fc60007ffe0ff */
[----:B----4-:R-:W-:Y:S01]  /*0400*/  FFMA R29, R29, R4, R12 ;  /* 0x000000041d1d7223 */ /* 0x010fe2000000000c */
[----:B------:R-:W-:-:S03]  /*0410*/  ISETP.NE.AND P1, PT, R22, RZ, PT ;  /* 0x000000ff1600720c */ /* 0x000fc60003f25270 */
[----:B-----5:R-:W-:Y:S01]  /*0420*/  FFMA R8, R28, R8, R29 ;  /* 0x000000081c087223 */ /* 0x020fe2000000001d */
[----:B------:R-:W-:-:S03]  /*0430*/  IADD3 R4, P2, PT, R2, 0x20, RZ ;  /* 0x0000002002047810 */ /* 0x000fc60007f5e0ff */
[----:B------:R-:W-:Y:S01]  /*0440*/  FFMA R6, R5, R6, R8 ;  /* 0x0000000605067223 */ /* 0x000fe20000000008 */
[----:B------:R-:W-:Y:S02]  /*0450*/  IADD3.X R5, PT, PT, RZ, R3, RZ, P2, !PT ;  /* 0x00000003ff057210 */ /* 0x000fe400017fe4ff */
[----:B------:R-:W-:Y:S01]  /*0460*/  LEA R18, R17, R18, 0x3 ;  /* 0x0000001211127211 */ /* 0x000fe200078e18ff */
[----:B------:R-:W-:-:S04]  /*0470*/  FFMA R7, R7, R10, R6 ;  /* 0x0000000a07077223 */ /* 0x000fc80000000006 */
[----:B--2---:R-:W-:-:S04]  /*0480*/  FFMA R14, R14, R13, R7 ;  /* 0x0000000d0e0e7223 */ /* 0x004fc80000000007 */
[----:B------:R-:W-:Y:S01]  /*0490*/  FFMA R24, R9, R24, R14 ;  /* 0x0000001809187223 */ /* 0x000fe2000000000e */
[----:B------:R-:W-:Y:S06]  /*04a0*/  @P1 BRA `(.L_x_2) ;  /* 0xfffffffc005c1947 */ /* 0x000fec000383ffff */
.L_x_1:
[----:B------:R-:W-:Y:S05]  /*04b0*/  @!P0 BRA `(.L_x_0) ;  /* 0x0000000000fc8947 */ /* 0x000fea0003800000 */
[----:B------:R-:W-:Y:S02]  /*04c0*/  ISETP.GE.U32.AND P1, PT, R27, 0x4, PT ;  /* 0x000000041b00780c */ /* 0x000fe40003f26070 */
[----:B------:R-:W-:-:S04]  /*04d0*/  LOP3.LUT R14, R19, 0x3, RZ, 0xc0, !PT ;  /* 0x00000003130e7812 */ /* 0x000fc800078ec0ff */
[----:B------:R-:W-:-:S07]  /*04e0*/  ISETP.NE.AND P0, PT, R14, RZ, PT ;  /* 0x000000ff0e00720c */ /* 0x000fce0003f05270 */
[----:B------:R-:W-:Y:S06]  /*04f0*/  @!P1 BRA `(.L_x_3) ;  /* 0x00000000006c9947 */ /* 0x000fec0003800000 */
[----:B------:R-:W0:Y:S01]  /*0500*/  LDC.64 R4, c[0x0][0x398] ;  /* 0x0000e600ff047b82 */ /* 0x000e220000000a00 */
[----:B------:R-:W1:Y:S01]  /*0510*/  LDCU.64 UR6, c[0x0][0x390] ;  /* 0x00007200ff0677ac */ /* 0x000e620008000a00 */
[----:B------:R-:W-:Y:S01]  /*0520*/  IMAD R7, R21, R17, R0 ;  /* 0x0000001115077224 */ /* 0x000fe200078e0200 */
[CC--:B------:R-:W-:Y:S02]  /*0530*/  IADD3 R3, PT, PT, R20.reuse, R21.reuse, RZ ;  /* 0x0000001514037210 */ /* 0x0c0fe40007ffe0ff */
[----:B------:R-:W-:-:S03]  /*0540*/  IADD3 R8, P1, PT, R20, R21, RZ ;  /* 0x0000001514087210 */ /* 0x000fc60007f3e0ff */
[----:B------:R-:W2:Y:S01]  /*0550*/  LDC.64 R12, c[0x0][0x390] ;  /* 0x0000e400ff0c7b82 */ /* 0x000ea20000000a00 */
[----:B0-----:R-:W-:-:S04]  /*0560*/  IMAD.WIDE R4, R7, 0x4, R4 ;  /* 0x0000000407047825 */ /* 0x001fc800078e0204 */
[----:B------:R-:W-:Y:S02]  /*0570*/  IMAD.WIDE R6, R17, 0x4, R4 ;  /* 0x0000000411067825 */ /* 0x000fe400078e0204 */
[----:B------:R-:W3:Y:S02]  /*0580*/  LDG.E R4, desc[UR4][R4.64] ;  /* 0x0000000404047981 */ /* 0x000ee4000c1e1900 */
[----:B--2---:R-:W-:Y:S01]  /*0590*/  IMAD.WIDE.U32 R12, R3, 0x4, R12 ;  /* 0x00000004030c7825 */ /* 0x004fe200078e000c */
[----:B------:R-:W-:Y:S02]  /*05a0*/  IADD3.X R3, PT, PT, RZ, RZ, RZ, P1, !PT ;  /* 0x000000ffff037210 */ /* 0x000fe40000ffe4ff */
[----:B-1----:R-:W-:-:S03]  /*05b0*/  LEA R2, P1, R8, UR6, 0x2 ;  /* 0x0000000608027c11 */ /* 0x002fc6000f8210ff */
[----:B------:R-:W3:Y:S01]  /*05c0*/  LDG.E R13, desc[UR4][R12.64] ;  /* 0x000000040c0d7981 */ /* 0x000ee2000c1e1900 */
[----:B------:R-:W-:Y:S01]  /*05d0*/  LEA.HI.X R3, R8, UR7, R3, 0x2, P1 ;  /* 0x0000000708037c11 */ /* 0x000fe200088f1403 */
[C---:B------:R-:W-:Y:S02]  /*05e0*/  IMAD.WIDE R8, R17.reuse, 0x4, R6 ;  /* 0x0000000411087825 */ /* 0x040fe400078e0206 */
[----:B------:R-:W2:Y:S04]  /*05f0*/  LDG.E R6, desc[UR4][R6.64] ;  /* 0x0000000406067981 */ /* 0x000ea8000c1e1900 */
[----:B------:R-:W2:Y:S01]  /*0600*/  LDG.E R15, desc[UR4][R2.64+0x4] ;  /* 0x00000404020f7981 */ /* 0x000ea2000c1e1900 */
[----:B------:R-:W-:-:S03]  /*0610*/  IMAD.WIDE R10, R17, 0x4, R8 ;  /* 0x00000004110a7825 */ /* 0x000fc600078e0208 */
[----:B------:R-:W4:Y:S04]  /*0620*/  LDG.E R22, desc[UR4][R8.64] ;  /* 0x0000000408167981 */ /* 0x000f28000c1e1900 */
[----:B------:R-:W4:Y:S04]  /*0630*/  LDG.E R18, desc[UR4][R2.64+0x8] ;  /* 0x0000080402127981 */ /* 0x000f28000c1e1900 */
[----:B------:R-:W5:Y:S04]  /*0640*/  LDG.E R26, desc[UR4][R2.64+0xc] ;  /* 0x00000c04021a7981 */ /* 0x000f68000c1e1900 */
[----:B------:R-:W5:Y:S01]  /*0650*/  LDG.E R10, desc[UR4][R10.64] ;  /* 0x000000040a0a7981 */ /* 0x000f62000c1e1900 */
[----:B------:R-:W-:Y:S01]  /*0660*/  IADD3 R21, PT, PT, R21, 0x4, RZ ;  /* 0x0000000415157810 */ /* 0x000fe20007ffe0ff */
[----:B---3--:R-:W-:-:S04]  /*0670*/  FFMA R24, R13, R4, R24 ;  /* 0x000000040d187223 */ /* 0x008fc80000000018 */
[----:B--2---:R-:W-:-:S04]  /*0680*/  FFMA R15, R15, R6, R24 ;  /* 0x000000060f0f7223 */ /* 0x004fc80000000018 */
[----:B----4-:R-:W-:-:S04]  /*0690*/  FFMA R15, R18, R22, R15 ;  /* 0x00000016120f7223 */ /* 0x010fc8000000000f */
[----:B-----5:R-:W-:-:S07]  /*06a0*/  FFMA R24, R26, R10, R15 ;  /* 0x0000000a1a187223 */ /* 0x020fce000000000f */
.L_x_3:
[----:B------:R-:W-:Y:S05]  /*06b0*/  @!P0 BRA `(.L_x_0) ;  /* 0x00000000007c8947 */ /* 0x000fea0003800000 */
[----:B------:R-:W-:Y:S01]  /*06c0*/  ISETP.NE.AND P1, PT, R14, 0x1, PT ;  /* 0x000000010e00780c */ /* 0x000fe20003f25270 */
[----:B------:R-:W0:Y:S01]  /*06d0*/  LDC.64 R10, c[0x0][0x390] ;  /* 0x0000e400ff0a7b82 */ /* 0x000e220000000a00 */
[----:B------:R-:W-:-:S04]  /*06e0*/  LOP3.LUT R19, R19, 0x1, RZ, 0xc0, !PT ;  /* 0x0000000113137812 */ /* 0x000fc800078ec0ff */
[----:B------:R-:W-:-:S03]  /*06f0*/  ISETP.NE.U32.AND P0, PT, R19, 0x1, PT ;  /* 0x000000011300780c */ /* 0x000fc60003f05070 */
[----:B------:R-:W1:Y:S04]  /*0700*/  LDC.64 R8, c[0x0][0x398] ;  /* 0x0000e600ff087b82 */ /* 0x000e680000000a00 */
[CC--:B------:R-:W-:Y:S02]  /*0710*/  @P1 IADD3 R13, PT, PT, R20.reuse, R21.reuse, RZ ;  /* 0x00000015140d1210 */ /* 0x0c0fe40007ffe0ff */
[----:B------:R-:W-:Y:S02]  /*0720*/  @P1 IADD3 R12, P2, PT, R20, R21, RZ ;  /* 0x00000015140c1210 */ /* 0x000fe40007f5e0ff */
[----:B------:R-:W2:Y:S02]  /*0730*/  @P1 LDC.64 R2, c[0x0][0x390] ;  /* 0x0000e400ff021b82 */ /* 0x000ea40000000a00 */
[----:B------:R-:W-:-:S06]  /*0740*/  @P1 IADD3.X R14, PT, PT, RZ, RZ, RZ, P2, !PT ;  /* 0x000000ffff0e1210 */ /* 0x000fcc00017fe4ff */
[----:B------:R-:W3:Y:S01]  /*0750*/  LDC.64 R4, c[0x0][0x390] ;  /* 0x0000e400ff047b82 */ /* 0x000ee20000000a00 */
[----:B0-----:R-:W-:-:S04]  /*0760*/  @P1 IMAD.WIDE.U32 R10, R13, 0x4, R10 ;  /* 0x000000040d0a1825 */ /* 0x001fc800078e000a */
[C---:B------:R-:W-:Y:S01]  /*0770*/  @P1 IMAD R13, R21.reuse, R17, R0 ;  /* 0x00000011150d1224 */ /* 0x040fe200078e0200 */
[----:B------:R-:W-:Y:S01]  /*0780*/  @P1 IADD3 R21, PT, PT, R21, 0x2, RZ ;  /* 0x0000000215151810 */ /* 0x000fe20007ffe0ff */
[----:B------:R-:W4:Y:S01]  /*0790*/  @P1 LDG.E R11, desc[UR4][R10.64] ;  /* 0x000000040a0b1981 */ /* 0x000f22000c1e1900 */
[----:B------:R-:W0:Y:S01]  /*07a0*/  LDC.64 R6, c[0x0][0x398] ;  /* 0x0000e600ff067b82 */ /* 0x000e220000000a00 */
[----:B-1----:R-:W-:Y:S01]  /*07b0*/  @P1 IMAD.WIDE R8, R13, 0x4, R8 ;  /* 0x000000040d081825 */ /* 0x002fe200078e0208 */
[----:B------:R-:W-:Y:S02]  /*07c0*/  @!P0 IADD3 R15, PT, PT, R20, R21, RZ ;  /* 0x00000015140f8210 */ /* 0x000fe40007ffe0ff */
[----:B--2---:R-:W-:Y:S01]  /*07d0*/  @P1 LEA R2, P2, R12, R2, 0x2 ;  /* 0x000000020c021211 */ /* 0x004fe200078410ff */
[----:B------:R-:W-:-:S03]  /*07e0*/  @!P0 IMAD R21, R21, R17, R0 ;  /* 0x0000001115158224 */ /* 0x000fc600078e0200 */
[----:B------:R-:W-:Y:S01]  /*07f0*/  @P1 LEA.HI.X R3, R12, R3, R14, 0x2, P2 ;  /* 0x000000030c031211 */ /* 0x000fe200010f140e */
[----:B------:R-:W-:Y:S01]  /*0800*/  @P1 IMAD.WIDE R12, R17, 0x4, R8 ;  /* 0x00000004110c1825 */ /* 0x000fe200078e0208 */
[----:B------:R-:W4:Y:S03]  /*0810*/  @P1 LDG.E R14, desc[UR4][R8.64] ;  /* 0x00000004080e1981 */ /* 0x000f26000c1e1900 */
[----:B---3--:R-:W-:Y:S01]  /*0820*/  @!P0 IMAD.WIDE.U32 R4, R15, 0x4, R4 ;  /* 0x000000040f048825 */ /* 0x008fe200078e0004 */
[----:B------:R-:W2:Y:S04]  /*0830*/  @P1 LDG.E R2, desc[UR4][R2.64+0x4] ;  /* 0x0000040402021981 */ /* 0x000ea8000c1e1900 */
[----:B------:R-:W2:Y:S01]  /*0840*/  @P1 LDG.E R12, desc[UR4][R12.64] ;  /* 0x000000040c0c1981 */ /* 0x000ea2000c1e1900 */
[----:B0-----:R-:W-:-:S03]  /*0850*/  @!P0 IMAD.WIDE R6, R21, 0x4, R6 ;  /* 0x0000000415068825 */ /* 0x001fc600078e0206 */
[----:B------:R-:W3:Y:S04]  /*0860*/  @!P0 LDG.E R5, desc[UR4][R4.64] ;  /* 0x0000000404058981 */ /* 0x000ee8000c1e1900 */
[----:B------:R-:W3:Y:S01]  /*0870*/  @!P0 LDG.E R6, desc[UR4][R6.64] ;  /* 0x0000000406068981 */ /* 0x000ee2000c1e1900 */
[----:B----4-:R-:W-:-:S04]  /*0880*/  @P1 FFMA R11, R11, R14, R24 ;  /* 0x0000000e0b0b1223 */ /* 0x010fc80000000018 */
[----:B--2---:R-:W-:-:S04]  /*0890*/  @P1 FFMA R24, R2, R12, R11 ;  /* 0x0000000c02181223 */ /* 0x004fc8000000000b */
[----:B---3--:R-:W-:-:S07]  /*08a0*/  @!P0 FFMA R24, R5, R6, R24 ;  /* 0x0000000605188223 */ /* 0x008fce0000000018 */
.L_x_0:
[----:B------:R-:W0:Y:S01]  /*08b0*/  LDC.64 R2, c[0x0][0x3a0] ;  /* 0x0000e800ff027b82 */ /* 0x000e220000000a00 */
[----:B------:R-:W-:-:S04]  /*08c0*/  IMAD R17, R16, R17, R0 ;  /* 0x0000001110117224 */ /* 0x000fc800078e0200 */
[----:B0-----:R-:W-:-:S05]  /*08d0*/  IMAD.WIDE R2, R17, 0x4, R2 ;  /* 0x0000000411027825 */ /* 0x001fca00078e0202 */
[----:B------:R-:W-:Y:S01]  /*08e0*/  STG.E desc[UR4][R2.64], R24 ;  /* 0x0000001802007986 */ /* 0x000fe2000c101904 */
[----:B------:R-:W-:Y:S05]  /*08f0*/  EXIT ;  /* 0x000000000000794d */ /* 0x000fea0003800000 */
.L_x_4:
[----:B------:R-:W-:-:S00]  /*0900*/  BRA `(.L_x_4) ;  /* 0xfffffffc00fc7947 */ /* 0x000fc0000383ffff */
[----:B------:R-:W-:-:S00]  /*0910*/  NOP ;  /* 0x0000000000007918 */ /* 0x000fc00000000000 */
        /* <DEDUP_REMOVED lines=14> */
.L_x_5:


//--------------------- .nv.shared.reserved.0     --------------------------
	.section	.nv.shared.reserved.0,"aw",@nobits
	.weak		__nv_reservedSMEM_offset_0_alias
	.size		__nv_reservedSMEM_offset_0_alias, 0, 64
	.other		__nv_reservedSMEM_offset_0_alias,@"STO_CUDA_RESERVED_SHARED STV_DEFAULT"
__nv_reservedSMEM_offset_0_alias:
	.zero		0
	.zero		64


//--------------------- .nv.constant0._Z10MatrixMultiiiPfS_S_ --------------------------
	.section	.nv.constant0._Z10MatrixMultiiiPfS_S_,"a",@progbits
	.sectionflags	@""
	.align	4
.nv.constant0._Z10MatrixMultiiiPfS_S_:
	.zero		936


//--------------------- SYMBOLS --------------------------

	.type		.nv.reservedSmem.offset0,@object
	.size		.nv.reservedSmem.offset0,0x4
